//
// Generated by NVIDIA NVVM Compiler
//
// Compiler Build ID: CL-36424714
// Cuda compilation tools, release 13.0, V13.0.88
// Based on NVVM 20.0.0
//

.version 9.0
.target sm_100
.address_size 64

	// .globl	_Z14gpu_array_swapPiiiii
.extern .func  (.param .b32 func_retval0) vprintf
(
	.param .b64 vprintf_param_0,
	.param .b64 vprintf_param_1
)
;
.global .align 1 .b8 $str[7] = {37, 100, 32, 37, 100, 10};
.extern .shared .align 16 .b8 sdata[];

.visible .entry _Z14gpu_array_swapPiiiii(
	.param .u64 .ptr .align 1 _Z14gpu_array_swapPiiiii_param_0,
	.param .u32 _Z14gpu_array_swapPiiiii_param_1,
	.param .u32 _Z14gpu_array_swapPiiiii_param_2,
	.param .u32 _Z14gpu_array_swapPiiiii_param_3,
	.param .u32 _Z14gpu_array_swapPiiiii_param_4
)
{
	.local .align 8 .b8 	__local_depot0[8];
	.reg .b64 	%SP;
	.reg .b64 	%SPL;
	.reg .pred 	%p<5>;
	.reg .b32 	%r<45>;
	.reg .b32 	%f<2>;
	.reg .b64 	%rd<9>;

	mov.u64 	%SPL, __local_depot0;
	cvta.local.u64 	%SP, %SPL;
	ld.param.u64 	%rd1, [_Z14gpu_array_swapPiiiii_param_0];
	ld.param.u32 	%r1, [_Z14gpu_array_swapPiiiii_param_2];
	ld.param.u32 	%r2, [_Z14gpu_array_swapPiiiii_param_3];
	ld.param.u32 	%r3, [_Z14gpu_array_swapPiiiii_param_4];
	cvta.to.global.u64 	%rd2, %rd1;
	add.u64 	%rd3, %SP, 0;
	add.u64 	%rd4, %SPL, 0;
	mov.u32 	%r4, %tid.x;
	setp.eq.s32 	%p1, %r3, 2;
	mov.u32 	%r5, %tid.y;
	selp.b32 	%r6, %r5, 0, %p1;
	mov.u32 	%r7, %ntid.x;
	setp.eq.s32 	%p2, %r3, 3;
	mov.u32 	%r8, %tid.z;
	selp.b32 	%r9, %r8, 0, %p2;
	mov.u32 	%r10, %ntid.z;
	mov.u32 	%r11, %ctaid.x;
	setp.eq.s32 	%p3, %r2, 2;
	mov.u32 	%r12, %ctaid.y;
	selp.b32 	%r13, %r12, 0, %p3;
	mov.u32 	%r14, %nctaid.x;
	setp.eq.s32 	%p4, %r2, 3;
	mov.u32 	%r15, %ctaid.z;
	selp.b32 	%r16, %r15, 0, %p4;
	mov.u32 	%r17, %nctaid.y;
	mad.lo.s32 	%r18, %r16, %r17, %r13;
	mad.lo.s32 	%r19, %r18, %r14, %r11;
	mov.u32 	%r20, %ntid.y;
	selp.b32 	%r21, %r20, 1, %p1;
	selp.b32 	%r22, %r10, 1, %p2;
	mul.lo.s32 	%r23, %r22, %r21;
	mad.lo.s32 	%r24, %r9, %r10, %r6;
	mad.lo.s32 	%r25, %r23, %r19, %r24;
	mad.lo.s32 	%r26, %r25, %r7, %r4;
	mul.wide.s32 	%rd5, %r26, 4;
	add.s64 	%rd6, %rd2, %rd5;
	ld.global.u32 	%r27, [%rd6];
	st.local.v2.u32 	[%rd4], {%r27, %r26};
	mov.u64 	%rd7, $str;
	cvta.global.u64 	%rd8, %rd7;
	{ // callseq 0, 0
	.param .b64 param0;
	st.param.b64 	[param0], %rd8;
	.param .b64 param1;
	st.param.b64 	[param1], %rd3;
	.param .b32 retval0;
	call.uni (retval0), 
	vprintf, 
	(
	param0, 
	param1
	);
	ld.param.b32 	%r28, [retval0];
	} // callseq 0
	ld.global.u32 	%r30, [%rd6];
	shl.b32 	%r31, %r26, 2;
	mov.u32 	%r32, sdata;
	add.s32 	%r33, %r32, %r31;
	st.shared.u32 	[%r33], %r30;
	bar.sync 	0;
	add.s32 	%r34, %r26, 1;
	div.s32 	%r35, %r34, %r1;
	cvt.rn.f32.s32 	%f1, %r35;
	cvt.rzi.s32.f32 	%r36, %f1;
	mul.lo.s32 	%r37, %r36, %r1;
	sub.s32 	%r38, %r34, %r37;
	mad.lo.s32 	%r39, %r38, %r1, %r36;
	shl.b32 	%r40, %r39, 2;
	add.s32 	%r41, %r32, %r40;
	ld.shared.u32 	%r42, [%r41+-4];
	st.global.u32 	[%rd6], %r42;
	st.local.v2.u32 	[%rd4], {%r42, %r26};
	{ // callseq 1, 0
	.param .b64 param0;
	st.param.b64 	[param0], %rd8;
	.param .b64 param1;
	st.param.b64 	[param1], %rd3;
	.param .b32 retval0;
	call.uni (retval0), 
	vprintf, 
	(
	param0, 
	param1
	);
	ld.param.b32 	%r43, [retval0];
	} // callseq 1
	ret;

}


// ===== COMPILED SASS (sm_100) =====

	.target	sm_100

	.elftype	@"ET_EXEC"


//--------------------- .note.nv.tkinfo           --------------------------
	.section	.note.nv.tkinfo,"",@"SHT_NOTE"
	.sectionflags	@"SHF_NOTE_NV_TKINFO"
	.tkinfo
        /*0018*/ 	.word	0x00000002
        /*0030*/ 	.string	""
        /*0030*/ 	.string	"ptxas"
        /*0030*/ 	.string	"Cuda compilation tools, release 13.0, V13.0.88"
        /*0030*/ 	.string	"Build cuda_13.0.r13.0/compiler.36424714_0"
        /*0030*/ 	.string	"-arch sm_100 -m 64 "



//--------------------- .note.nv.cuinfo           --------------------------
	.section	.note.nv.cuinfo,"",@"SHT_NOTE"
	.sectionflags	@"SHF_NOTE_NV_CUINFO"
        /*0018*/ 	.short	0x0002
        /*001a*/ 	.short	0x0064
        /*001c*/ 	.short	0x0082
	.zero		2


//--------------------- .nv.info                  --------------------------
	.section	.nv.info,"",@"SHT_CUDA_INFO"
	.align	4


	//----- nvinfo : EIATTR_REGCOUNT
	.align		4
        /*0000*/ 	.byte	0x04, 0x2f
        /*0002*/ 	.short	(.L_2 - .L_1)
	.align		4
.L_1:
        /*0004*/ 	.word	index@(_Z14gpu_array_swapPiiiii)
        /*0008*/ 	.word	0x00000019


	//----- nvinfo : EIATTR_FRAME_SIZE
	.align		4
.L_2:
        /*000c*/ 	.byte	0x04, 0x11
        /*000e*/ 	.short	(.L_4 - .L_3)
	.align		4
.L_3:
        /*0010*/ 	.word	index@(_Z14gpu_array_swapPiiiii)
        /*0014*/ 	.word	0x00000008


	//----- nvinfo : EIATTR_MIN_STACK_SIZE
	.align		4
.L_4:
        /*0018*/ 	.byte	0x04, 0x12
        /*001a*/ 	.short	(.L_6 - .L_5)
	.align		4
.L_5:
        /*001c*/ 	.word	index@(_Z14gpu_array_swapPiiiii)
        /*0020*/ 	.word	0x00000008
.L_6:


//--------------------- .nv.compat                --------------------------
	.section	.nv.compat,"",@"SHT_CUDA_COMPAT_INFO"
	.align	4
        /*0000*/ 	.byte	0x02, 0x09, 0x00, 0x00, 0x02, 0x02, 0x01, 0x00, 0x02, 0x05, 0x05, 0x00, 0x03, 0x07, 0x01, 0x01
        /*0010*/ 	.byte	0x02, 0x03, 0x00, 0x00, 0x02, 0x06, 0x01, 0x00, 0x04, 0x0b, 0x08, 0x00, 0x09, 0x00, 0x00, 0x00
        /*0020*/ 	.byte	0x00, 0x00, 0x00, 0x00


//--------------------- .nv.info._Z14gpu_array_swapPiiiii --------------------------
	.section	.nv.info._Z14gpu_array_swapPiiiii,"",@"SHT_CUDA_INFO"
	.sectionflags	@""
	.align	4


	//----- nvinfo : EIATTR_CUDA_API_VERSION
	.align		4
        /*0000*/ 	.byte	0x04, 0x37
        /*0002*/ 	.short	(.L_8 - .L_7)
.L_7:
        /*0004*/ 	.word	0x00000082


	//----- nvinfo : EIATTR_KPARAM_INFO
	.align		4
.L_8:
        /*0008*/ 	.byte	0x04, 0x17
        /*000a*/ 	.short	(.L_10 - .L_9)
.L_9:
        /*000c*/ 	.word	0x00000000
        /*0010*/ 	.short	0x0004
        /*0012*/ 	.short	0x0014
        /*0014*/ 	.byte	0x00, 0xf0, 0x11, 0x00


	//----- nvinfo : EIATTR_KPARAM_INFO
	.align		4
.L_10:
        /*0018*/ 	.byte	0x04, 0x17
        /*001a*/ 	.short	(.L_12 - .L_11)
.L_11:
        /*001c*/ 	.word	0x00000000
        /*0020*/ 	.short	0x0003
        /*0022*/ 	.short	0x0010
        /*0024*/ 	.byte	0x00, 0xf0, 0x11, 0x00


	//----- nvinfo : EIATTR_KPARAM_INFO
	.align		4
.L_12:
        /*0028*/ 	.byte	0x04, 0x17
        /*002a*/ 	.short	(.L_14 - .L_13)
.L_13:
        /*002c*/ 	.word	0x00000000
        /*0030*/ 	.short	0x0002
        /*0032*/ 	.short	0x000c
        /*0034*/ 	.byte	0x00, 0xf0, 0x11, 0x00


	//----- nvinfo : EIATTR_KPARAM_INFO
	.align		4
.L_14:
        /*0038*/ 	.byte	0x04, 0x17
        /*003a*/ 	.short	(.L_16 - .L_15)
.L_15:
        /*003c*/ 	.word	0x00000000
        /*0040*/ 	.short	0x0001
        /*0042*/ 	.short	0x0008
        /*0044*/ 	.byte	0x00, 0xf0, 0x11, 0x00


	//----- nvinfo : EIATTR_KPARAM_INFO
	.align		4
.L_16:
        /*0048*/ 	.byte	0x04, 0x17
        /*004a*/ 	.short	(.L_18 - .L_17)
.L_17:
        /*004c*/ 	.word	0x00000000
        /*0050*/ 	.short	0x0000
        /*0052*/ 	.short	0x0000
        /*0054*/ 	.byte	0x00, 0xf5, 0x21, 0x00


	//----- nvinfo : EIATTR_SPARSE_MMA_MASK
	.align		4
.L_18:
        /*0058*/ 	.byte	0x03, 0x50
        /*005a*/ 	.short	0x0000


	//----- nvinfo : EIATTR_MAXREG_COUNT
	.align		4
        /*005c*/ 	.byte	0x03, 0x1b
        /*005e*/ 	.short	0x00ff


	//----- nvinfo : EIATTR_NUM_BARRIERS
	.align		4
        /*0060*/ 	.byte	0x02, 0x4c
        /*0062*/ 	.byte	0x01
	.zero		1


	//----- nvinfo : EIATTR_EXTERNS
	.align		4
        /*0064*/ 	.byte	0x04, 0x0f
        /*0066*/ 	.short	(.L_20 - .L_19)


	//   ....[0]....
	.align		4
.L_19:
        /*0068*/ 	.word	index@(vprintf)


	//----- nvinfo : EIATTR_MERCURY_ISA_VERSION
	.align		4
.L_20:
        /*006c*/ 	.byte	0x03, 0x5f
        /*006e*/ 	.short	0x0101


	//----- nvinfo : EIATTR_VRC_CTA_INIT_COUNT
	.align		4
        /*0070*/ 	.byte	0x02, 0x4a
	.zero		1
	.zero		1


	//----- nvinfo : EIATTR_SYSCALL_OFFSETS
	.align		4
        /*0074*/ 	.byte	0x04, 0x46
        /*0076*/ 	.short	(.L_22 - .L_21)


	//   ....[0]....
.L_21:
        /*0078*/ 	.word	0x000002f0


	//   ....[1]....
        /*007c*/ 	.word	0x00000620


	//----- nvinfo : EIATTR_EXIT_INSTR_OFFSETS
	.align		4
.L_22:
        /*0080*/ 	.byte	0x04, 0x1c
        /*0082*/ 	.short	(.L_24 - .L_23)


	//   ....[0]....
.L_23:
        /*0084*/ 	.word	0x00000630


	//----- nvinfo : EIATTR_CBANK_PARAM_SIZE
	.align		4
.L_24:
        /*0088*/ 	.byte	0x03, 0x19
        /*008a*/ 	.short	0x0018


	//----- nvinfo : EIATTR_PARAM_CBANK
	.align		4
        /*008c*/ 	.byte	0x04, 0x0a
        /*008e*/ 	.short	(.L_26 - .L_25)
	.align		4
.L_25:
        /*0090*/ 	.word	index@(.nv.constant0._Z14gpu_array_swapPiiiii)
        /*0094*/ 	.short	0x0380
        /*0096*/ 	.short	0x0018


	//----- nvinfo : EIATTR_SW_WAR
	.align		4
.L_26:
        /*0098*/ 	.byte	0x04, 0x36
        /*009a*/ 	.short	(.L_28 - .L_27)
.L_27:
        /*009c*/ 	.word	0x00000008
.L_28:


//--------------------- .nv.callgraph             --------------------------
	.section	.nv.callgraph,"",@"SHT_CUDA_CALLGRAPH"
	.align	4
	.sectionentsize	8
	.align		4
        /*0000*/ 	.word	0x00000000
	.align		4
        /*0004*/ 	.word	0xffffffff
	.align		4
        /*0008*/ 	.word	index@(_Z14gpu_array_swapPiiiii)
	.align		4
        /*000c*/ 	.word	index@(vprintf)
	.align		4
        /*0010*/ 	.word	0x00000000
	.align		4
        /*0014*/ 	.word	0xfffffffe
	.align		4
        /*0018*/ 	.word	0x00000000
	.align		4
        /*001c*/ 	.word	0xfffffffd
	.align		4
        /*0020*/ 	.word	0x00000000
	.align		4
        /*0024*/ 	.word	0xfffffffc


//--------------------- .nv.constant4             --------------------------
	.section	.nv.constant4,"a",@progbits
	.align	8
	.align		8
.nv.constant4:
        /*0000*/ 	.dword	vprintf
	.align		8
        /*0008*/ 	.dword	$str


//--------------------- .text._Z14gpu_array_swapPiiiii --------------------------
	.section	.text._Z14gpu_array_swapPiiiii,"ax",@progbits
	.align	128
        .global         _Z14gpu_array_swapPiiiii
        .type           _Z14gpu_array_swapPiiiii,@function
        .size           _Z14gpu_array_swapPiiiii,(.L_x_3 - _Z14gpu_array_swapPiiiii)
        .other          _Z14gpu_array_swapPiiiii,@"STO_CUDA_ENTRY STV_DEFAULT"
_Z14gpu_array_swapPiiiii:
.text._Z14gpu_array_swapPiiiii:
[----:B------:R-:W0:Y:S01]  /*0000*/  LDC R1, c[0x0][0x37c] ;  /* 0x0000df00ff017b82 */ /* 0x000e220000000800 */
[----:B------:R-:W1:Y:S07]  /*0010*/  S2R R2, SR_CTAID.Y ;  /* 0x0000000000027919 */ /* 0x000e6e0000002600 */
[----:B------:R-:W2:Y:S01]  /*0020*/  LDC.64 R10, c[0x0][0x390] ;  /* 0x0000e400ff0a7b82 */ /* 0x000ea20000000a00 */
[----:B------:R-:W3:Y:S01]  /*0030*/  LDCU UR5, c[0x0][0x2fc] ;  /* 0x00005f80ff0577ac */ /* 0x000ee20008000800 */
[----:B0-----:R-:W-:Y:S01]  /*0040*/  VIADD R1, R1, 0xfffffff8 ;  /* 0xfffffff801017836 */ /* 0x001fe20000000000 */
[----:B------:R-:W0:Y:S01]  /*0050*/  S2R R5, SR_CTAID.Z ;  /* 0x0000000000057919 */ /* 0x000e220000002700 */
[----:B------:R-:W4:Y:S01]  /*0060*/  LDCU UR4, c[0x0][0x360] ;  /* 0x00006c00ff0477ac */ /* 0x000f220008000800 */
[----:B------:R-:W5:Y:S03]  /*0070*/  S2R R0, SR_TID.Y ;  /* 0x0000000000007919 */ /* 0x000f660000002200 */
[----:B------:R-:W3:Y:S01]  /*0080*/  LDC R6, c[0x0][0x368] ;  /* 0x0000da00ff067b82 */ /* 0x000ee20000000800 */
[----:B------:R-:W4:Y:S01]  /*0090*/  LDCU.64 UR36, c[0x0][0x358] ;  /* 0x00006b00ff2477ac */ /* 0x000f220008000a00 */
[----:B------:R-:W4:Y:S01]  /*00a0*/  S2R R3, SR_TID.Z ;  /* 0x0000000000037919 */ /* 0x000f220000002300 */
[----:B------:R-:W3:Y:S05]  /*00b0*/  S2R R19, SR_TID.X ;  /* 0x0000000000137919 */ /* 0x000eea0000002100 */
[----:B------:R-:W3:Y:S08]  /*00c0*/  LDC R7, c[0x0][0x370] ;  /* 0x0000dc00ff077b82 */ /* 0x000ef00000000800 */
[----:B------:R-:W3:Y:S01]  /*00d0*/  LDC R4, c[0x0][0x374] ;  /* 0x0000dd00ff047b82 */ /* 0x000ee20000000800 */
[----:B--2---:R-:W-:-:S02]  /*00e0*/  ISETP.NE.AND P2, PT, R10, 0x2, PT ;  /* 0x000000020a00780c */ /* 0x004fc40003f45270 */
[----:B------:R-:W-:Y:S02]  /*00f0*/  ISETP.NE.AND P3, PT, R10, 0x3, PT ;  /* 0x000000030a00780c */ /* 0x000fe40003f65270 */
[C---:B------:R-:W-:Y:S02]  /*0100*/  ISETP.NE.AND P0, PT, R11.reuse, 0x2, PT ;  /* 0x000000020b00780c */ /* 0x040fe40003f05270 */
[----:B-1----:R-:W-:Y:S01]  /*0110*/  SEL R2, R2, RZ, !P2 ;  /* 0x000000ff02027207 */ /* 0x002fe20005000000 */
[----:B------:R-:W1:Y:S01]  /*0120*/  LDC R8, c[0x0][0x364] ;  /* 0x0000d900ff087b82 */ /* 0x000e620000000800 */
[----:B------:R-:W-:Y:S02]  /*0130*/  ISETP.NE.AND P1, PT, R11, 0x3, PT ;  /* 0x000000030b00780c */ /* 0x000fe40003f25270 */
[----:B0-----:R-:W-:Y:S02]  /*0140*/  SEL R5, R5, RZ, !P3 ;  /* 0x000000ff05057207 */ /* 0x001fe40005800000 */
[----:B-----5:R-:W-:-:S03]  /*0150*/  SEL R0, R0, RZ, !P0 ;  /* 0x000000ff00007207 */ /* 0x020fc60004000000 */
[----:B------:R-:W0:Y:S01]  /*0160*/  S2UR UR6, SR_CTAID.X ;  /* 0x00000000000679c3 */ /* 0x000e220000002500 */
[----:B----4-:R-:W-:-:S07]  /*0170*/  SEL R3, R3, RZ, !P1 ;  /* 0x000000ff03037207 */ /* 0x010fce0004800000 */
[----:B------:R-:W2:Y:S01]  /*0180*/  LDC.64 R16, c[0x0][0x380] ;  /* 0x0000e000ff107b82 */ /* 0x000ea20000000a00 */
[----:B---3--:R-:W-:Y:S01]  /*0190*/  IMAD R2, R5, R4, R2 ;  /* 0x0000000405027224 */ /* 0x008fe200078e0202 */
[----:B------:R-:W-:Y:S01]  /*01a0*/  SEL R5, R6, 0x1, !P1 ;  /* 0x0000000106057807 */ /* 0x000fe20004800000 */
[----:B------:R-:W-:Y:S01]  /*01b0*/  IMAD R0, R3, R6, R0 ;  /* 0x0000000603007224 */ /* 0x000fe200078e0200 */
[----:B-1----:R-:W-:-:S05]  /*01c0*/  SEL R4, R8, 0x1, !P0 ;  /* 0x0000000108047807 */ /* 0x002fca0004000000 */
[----:B------:R-:W-:Y:S02]  /*01d0*/  IMAD R5, R4, R5, RZ ;  /* 0x0000000504057224 */ /* 0x000fe400078e02ff */
[----:B0-----:R-:W-:Y:S01]  /*01e0*/  IMAD R2, R2, R7, UR6 ;  /* 0x0000000602027e24 */ /* 0x001fe2000f8e0207 */
[----:B------:R-:W0:Y:S03]  /*01f0*/  LDCU.64 UR6, c[0x4][0x8] ;  /* 0x01000100ff0677ac */ /* 0x000e260008000a00 */
[----:B------:R-:W-:-:S04]  /*0200*/  IMAD R0, R2, R5, R0 ;  /* 0x0000000502007224 */ /* 0x000fc800078e0200 */
[----:B------:R-:W-:-:S04]  /*0210*/  IMAD R19, R0, UR4, R19 ;  /* 0x0000000400137c24 */ /* 0x000fc8000f8e0213 */
[----:B--2---:R-:W-:-:S05]  /*0220*/  IMAD.WIDE R16, R19, 0x4, R16 ;  /* 0x0000000413107825 */ /* 0x004fca00078e0210 */
[----:B------:R-:W2:Y:S01]  /*0230*/  LDG.E R18, desc[UR36][R16.64] ;  /* 0x0000002410127981 */ /* 0x000ea2000c1e1900 */
[----:B------:R-:W1:Y:S01]  /*0240*/  LDCU UR4, c[0x0][0x2f8] ;  /* 0x00005f00ff0477ac */ /* 0x000e620008000800 */
[----:B------:R-:W-:Y:S01]  /*0250*/  MOV R0, 0x0 ;  /* 0x0000000000007802 */ /* 0x000fe20000000f00 */
[----:B0-----:R-:W-:Y:S01]  /*0260*/  IMAD.U32 R4, RZ, RZ, UR6 ;  /* 0x00000006ff047e24 */ /* 0x001fe2000f8e00ff */
[----:B------:R-:W-:Y:S02]  /*0270*/  MOV R5, UR7 ;  /* 0x0000000700057c02 */ /* 0x000fe40008000f00 */
[----:B------:R0:W3:Y:S01]  /*0280*/  LDC.64 R8, c[0x4][R0] ;  /* 0x0100000000087b82 */ /* 0x0000e20000000a00 */
[----:B-1----:R-:W-:-:S05]  /*0290*/  IADD3 R22, P0, PT, R1, UR4, RZ ;  /* 0x0000000401167c10 */ /* 0x002fca000ff1e0ff */
[----:B------:R-:W-:Y:S02]  /*02a0*/  IMAD.X R2, RZ, RZ, UR5, P0 ;  /* 0x00000005ff027e24 */ /* 0x000fe400080e06ff */
[----:B------:R-:W-:Y:S02]  /*02b0*/  IMAD.MOV.U32 R6, RZ, RZ, R22 ;  /* 0x000000ffff067224 */ /* 0x000fe400078e0016 */
[----:B------:R-:W-:Y:S01]  /*02c0*/  IMAD.MOV.U32 R7, RZ, RZ, R2 ;  /* 0x000000ffff077224 */ /* 0x000fe200078e0002 */
[----:B--23--:R0:W-:Y:S06]  /*02d0*/  STL.64 [R1], R18 ;  /* 0x0000001201007387 */ /* 0x00c1ec0000100a00 */
[----:B------:R-:W-:-:S07]  /*02e0*/  LEPC R20, `(.L_x_0) ;  /* 0x000000001014794e */ /* 0x000fce0000000000 */
[----:B0-----:R-:W-:Y:S05]  /*02f0*/  CALL.ABS.NOINC R8 ;  /* 0x0000000008007343 */ /* 0x001fea0003c00000 */
.L_x_0:
[----:B------:R-:W2:Y:S01]  /*0300*/  LDG.E R0, desc[UR36][R16.64] ;  /* 0x0000002410007981 */ /* 0x000ea2000c1e1900 */
[----:B------:R-:W0:Y:S01]  /*0310*/  LDC R3, c[0x0][0x38c] ;  /* 0x0000e300ff037b82 */ /* 0x000e220000000800 */
[----:B------:R-:W-:Y:S01]  /*0320*/  VIADD R6, R19, 0x1 ;  /* 0x0000000113067836 */ /* 0x000fe20000000000 */
[----:B------:R-:W-:Y:S05]  /*0330*/  WARPSYNC.ALL ;  /* 0x0000000000007948 */ /* 0x000fea0003800000 */
[----:B------:R-:W1:Y:S01]  /*0340*/  LDCU.64 UR4, c[0x4][0x8] ;  /* 0x01000100ff0477ac */ /* 0x000e620008000a00 */
[----:B0-----:R-:W-:-:S04]  /*0350*/  IABS R9, R3 ;  /* 0x0000000300097213 */ /* 0x001fc80000000000 */
[----:B------:R-:W0:Y:S08]  /*0360*/  I2F.RP R7, R9 ;  /* 0x0000000900077306 */ /* 0x000e300000209400 */
[----:B0-----:R-:W0:Y:S02]  /*0370*/  MUFU.RCP R7, R7 ;  /* 0x0000000700077308 */ /* 0x001e240000001000 */
[----:B0-----:R-:W-:-:S06]  /*0380*/  VIADD R4, R7, 0xffffffe ;  /* 0x0ffffffe07047836 */ /* 0x001fcc0000000000 */
[----:B------:R0:W3:Y:S02]  /*0390*/  F2I.FTZ.U32.TRUNC.NTZ R5, R4 ;  /* 0x0000000400057305 */ /* 0x0000e4000021f000 */
[----:B0-----:R-:W-:Y:S01]  /*03a0*/  IMAD.MOV.U32 R4, RZ, RZ, RZ ;  /* 0x000000ffff047224 */ /* 0x001fe200078e00ff */
[----:B---3--:R-:W-:-:S05]  /*03b0*/  IADD3 R8, PT, PT, RZ, -R5, RZ ;  /* 0x80000005ff087210 */ /* 0x008fca0007ffe0ff */
[----:B------:R-:W-:Y:S01]  /*03c0*/  IMAD R11, R8, R9, RZ ;  /* 0x00000009080b7224 */ /* 0x000fe200078e02ff */
[----:B------:R-:W-:-:S03]  /*03d0*/  IABS R8, R6 ;  /* 0x0000000600087213 */ /* 0x000fc60000000000 */
[----:B------:R-:W-:-:S06]  /*03e0*/  IMAD.HI.U32 R5, R5, R11, R4 ;  /* 0x0000000b05057227 */ /* 0x000fcc00078e0004 */
[----:B------:R-:W-:-:S04]  /*03f0*/  IMAD.HI.U32 R5, R5, R8, RZ ;  /* 0x0000000805057227 */ /* 0x000fc800078e00ff */
[----:B------:R-:W-:-:S04]  /*0400*/  IMAD.MOV R7, RZ, RZ, -R5 ;  /* 0x000000ffff077224 */ /* 0x000fc800078e0a05 */
[C---:B------:R-:W-:Y:S02]  /*0410*/  IMAD R4, R9.reuse, R7, R8 ;  /* 0x0000000709047224 */ /* 0x040fe400078e0208 */
[----:B------:R-:W0:Y:S03]  /*0420*/  S2R R7, SR_CgaCtaId ;  /* 0x0000000000077919 */ /* 0x000e260000008800 */
[----:B------:R-:W-:-:S13]  /*0430*/  ISETP.GT.U32.AND P1, PT, R9, R4, PT ;  /* 0x000000040900720c */ /* 0x000fda0003f24070 */
[-C--:B------:R-:W-:Y:S01]  /*0440*/  @!P1 IADD3 R4, PT, PT, R4, -R9.reuse, RZ ;  /* 0x8000000904049210 */ /* 0x080fe20007ffe0ff */
[----:B------:R-:W-:Y:S01]  /*0450*/  @!P1 VIADD R5, R5, 0x1 ;  /* 0x0000000105059836 */ /* 0x000fe20000000000 */
[----:B------:R-:W-:Y:S02]  /*0460*/  ISETP.NE.AND P1, PT, R3, RZ, PT ;  /* 0x000000ff0300720c */ /* 0x000fe40003f25270 */
[----:B------:R-:W-:Y:S02]  /*0470*/  ISETP.GE.U32.AND P0, PT, R4, R9, PT ;  /* 0x000000090400720c */ /* 0x000fe40003f06070 */
[----:B------:R-:W-:-:S04]  /*0480*/  LOP3.LUT R4, R6, R3, RZ, 0x3c, !PT ;  /* 0x0000000306047212 */ /* 0x000fc800078e3cff */
[----:B------:R-:W-:Y:S02]  /*0490*/  ISETP.GE.AND P2, PT, R4, RZ, PT ;  /* 0x000000ff0400720c */ /* 0x000fe40003f46270 */
[----:B------:R-:W-:-:S04]  /*04a0*/  MOV R4, 0x400 ;  /* 0x0000040000047802 */ /* 0x000fc80000000f00 */
[----:B0-----:R-:W-:Y:S01]  /*04b0*/  LEA R4, R7, R4, 0x18 ;  /* 0x0000000407047211 */ /* 0x001fe200078ec0ff */
[----:B------:R-:W-:-:S06]  /*04c0*/  @P0 VIADD R5, R5, 0x1 ;  /* 0x0000000105050836 */ /* 0x000fcc0000000000 */
[----:B------:R-:W-:Y:S02]  /*04d0*/  @!P2 IADD3 R5, PT, PT, -R5, RZ, RZ ;  /* 0x000000ff0505a210 */ /* 0x000fe40007ffe1ff */
[----:B------:R-:W-:-:S04]  /*04e0*/  @!P1 LOP3.LUT R5, RZ, R3, RZ, 0x33, !PT ;  /* 0x00000003ff059212 */ /* 0x000fc800078e33ff */
[----:B------:R-:W-:-:S04]  /*04f0*/  I2FP.F32.S32 R5, R5 ;  /* 0x0000000500057245 */ /* 0x000fc80000201400 */
[----:B------:R1:W0:Y:S02]  /*0500*/  F2I.TRUNC.NTZ R8, R5 ;  /* 0x0000000500087305 */ /* 0x000224000020f100 */
[----:B-1----:R-:W-:Y:S02]  /*0510*/  IMAD.U32 R5, RZ, RZ, UR5 ;  /* 0x00000005ff057e24 */ /* 0x002fe4000f8e00ff */
[----:B0-----:R-:W-:-:S04]  /*0520*/  IMAD.MOV R9, RZ, RZ, -R8 ;  /* 0x000000ffff097224 */ /* 0x001fc800078e0a08 */
[----:B------:R-:W-:Y:S01]  /*0530*/  IMAD R6, R3, R9, R6 ;  /* 0x0000000903067224 */ /* 0x000fe200078e0206 */
[----:B------:R-:W-:-:S03]  /*0540*/  MOV R9, 0x0 ;  /* 0x0000000000097802 */ /* 0x000fc60000000f00 */
[----:B------:R-:W-:Y:S01]  /*0550*/  IMAD R7, R6, R3, R8 ;  /* 0x0000000306077224 */ /* 0x000fe200078e0208 */
[----:B------:R0:W1:Y:S01]  /*0560*/  LDC.64 R10, c[0x4][R9] ;  /* 0x01000000090a7b82 */ /* 0x0000620000000a00 */
[----:B------:R-:W-:Y:S01]  /*0570*/  IMAD R3, R19, 0x4, R4 ;  /* 0x0000000413037824 */ /* 0x000fe200078e0204 */
[----:B------:R-:W-:Y:S02]  /*0580*/  MOV R6, R22 ;  /* 0x0000001600067202 */ /* 0x000fe40000000f00 */
[----:B------:R-:W-:Y:S01]  /*0590*/  LEA R8, R7, R4, 0x2 ;  /* 0x0000000407087211 */ /* 0x000fe200078e10ff */
[----:B------:R-:W-:Y:S02]  /*05a0*/  IMAD.U32 R4, RZ, RZ, UR4 ;  /* 0x00000004ff047e24 */ /* 0x000fe4000f8e00ff */
[----:B------:R-:W-:Y:S01]  /*05b0*/  IMAD.MOV.U32 R7, RZ, RZ, R2 ;  /* 0x000000ffff077224 */ /* 0x000fe200078e0002 */
[----:B--2---:R-:W-:Y:S01]  /*05c0*/  STS [R3], R0 ;  /* 0x0000000003007388 */ /* 0x004fe20000000800 */
[----:B------:R-:W-:Y:S06]  /*05d0*/  BAR.SYNC.DEFER_BLOCKING 0x0 ;  /* 0x0000000000007b1d */ /* 0x000fec0000010000 */
[----:B------:R-:W2:Y:S04]  /*05e0*/  LDS R18, [R8+-0x4] ;  /* 0xfffffc0008127984 */ /* 0x000ea80000000800 */
[----:B--2---:R0:W-:Y:S04]  /*05f0*/  STG.E desc[UR36][R16.64], R18 ;  /* 0x0000001210007986 */ /* 0x0041e8000c101924 */
[----:B-1----:R0:W-:Y:S02]  /*0600*/  STL.64 [R1], R18 ;  /* 0x0000001201007387 */ /* 0x0021e40000100a00 */
[----:B------:R-:W-:-:S07]  /*0610*/  LEPC R20, `(.L_x_1) ;  /* 0x000000001014794e */ /* 0x000fce0000000000 */
[----:B0-----:R-:W-:Y:S05]  /*0620*/  CALL.ABS.NOINC R10 ;  /* 0x000000000a007343 */ /* 0x001fea0003c00000 */
.L_x_1:
[----:B------:R-:W-:Y:S05]  /*0630*/  EXIT ;  /* 0x000000000000794d */ /* 0x000fea0003800000 */
.L_x_2:
[----:B------:R-:W-:-:S00]  /*0640*/  BRA `(.L_x_2) ;  /* 0xfffffffc00fc7947 */ /* 0x000fc0000383ffff */
[----:B------:R-:W-:-:S00]  /*0650*/  NOP ;  /* 0x0000000000007918 */ /* 0x000fc00000000000 */
        /* <DEDUP_REMOVED lines=10> */
.L_x_3:


//--------------------- .nv.global.init           --------------------------
	.section	.nv.global.init,"aw",@progbits
.nv.global.init:
	.type		$str,@object
	.size		$str,(.L_0 - $str)
$str:
        /*0000*/ 	.byte	0x25, 0x64, 0x20, 0x25, 0x64, 0x0a, 0x00
.L_0:


//--------------------- .nv.shared._Z14gpu_array_swapPiiiii --------------------------
	.section	.nv.shared._Z14gpu_array_swapPiiiii,"aw",@nobits
	.sectionflags	@""
	.align	16
	.zero		1024


//--------------------- .nv.shared.reserved.0     --------------------------
	.section	.nv.shared.reserved.0,"aw",@nobits
	.weak		__nv_reservedSMEM_offset_0_alias
	.size		__nv_reservedSMEM_offset_0_alias, 0, 64
	.other		__nv_reservedSMEM_offset_0_alias,@"STO_CUDA_RESERVED_SHARED STV_DEFAULT"
__nv_reservedSMEM_offset_0_alias:
	.zero		0
	.zero		64


//--------------------- .nv.constant0._Z14gpu_array_swapPiiiii --------------------------
	.section	.nv.constant0._Z14gpu_array_swapPiiiii,"a",@progbits
	.sectionflags	@""
	.align	4
.nv.constant0._Z14gpu_array_swapPiiiii:
	.zero		920


//--------------------- SYMBOLS --------------------------

	.type		.nv.reservedSmem.offset0,@object
	.size		.nv.reservedSmem.offset0,0x4
	.type		.nv.reservedSmem.cap,@object
	.size		.nv.reservedSmem.cap,0x4
	.type		vprintf,@function
